//
// Generated by NVIDIA NVVM Compiler
//
// Compiler Build ID: CL-36424714
// Cuda compilation tools, release 13.0, V13.0.88
// Based on NVVM 20.0.0
//

.version 9.0
.target sm_100
.address_size 64

	// .globl	_Z3sinv

.visible .entry _Z3sinv()
{


	ret;

}


// ===== COMPILED SASS (sm_100) =====

	.target	sm_100

	.elftype	@"ET_EXEC"


//--------------------- .note.nv.tkinfo           --------------------------
	.section	.note.nv.tkinfo,"",@"SHT_NOTE"
	.sectionflags	@"SHF_NOTE_NV_TKINFO"
	.tkinfo
        /*0018*/ 	.word	0x00000002
        /*0030*/ 	.string	""
        /*0030*/ 	.string	"ptxas"
        /*0030*/ 	.string	"Cuda compilation tools, release 13.0, V13.0.88"
        /*0030*/ 	.string	"Build cuda_13.0.r13.0/compiler.36424714_0"
        /*0030*/ 	.string	"-arch sm_100 -m 64 "



//--------------------- .note.nv.cuinfo           --------------------------
	.section	.note.nv.cuinfo,"",@"SHT_NOTE"
	.sectionflags	@"SHF_NOTE_NV_CUINFO"
        /*0018*/ 	.short	0x0002
        /*001a*/ 	.short	0x0064
        /*001c*/ 	.short	0x0082
	.zero		2


//--------------------- .nv.info                  --------------------------
	.section	.nv.info,"",@"SHT_CUDA_INFO"
	.align	4


	//----- nvinfo : EIATTR_REGCOUNT
	.align		4
        /*0000*/ 	.byte	0x04, 0x2f
        /*0002*/ 	.short	(.L_1 - .L_0)
	.align		4
.L_0:
        /*0004*/ 	.word	index@(_Z3sinv)
        /*0008*/ 	.word	0x00000004


	//----- nvinfo : EIATTR_FRAME_SIZE
	.align		4
.L_1:
        /*000c*/ 	.byte	0x04, 0x11
        /*000e*/ 	.short	(.L_3 - .L_2)
	.align		4
.L_2:
        /*0010*/ 	.word	index@(_Z3sinv)
        /*0014*/ 	.word	0x00000000


	//----- nvinfo : EIATTR_MIN_STACK_SIZE
	.align		4
.L_3:
        /*0018*/ 	.byte	0x04, 0x12
        /*001a*/ 	.short	(.L_5 - .L_4)
	.align		4
.L_4:
        /*001c*/ 	.word	index@(_Z3sinv)
        /*0020*/ 	.word	0x00000000
.L_5:


//--------------------- .nv.compat                --------------------------
	.section	.nv.compat,"",@"SHT_CUDA_COMPAT_INFO"
	.align	4
        /*0000*/ 	.byte	0x02, 0x09, 0x00, 0x00, 0x02, 0x02, 0x01, 0x00, 0x02, 0x05, 0x05, 0x00, 0x03, 0x07, 0x01, 0x01
        /*0010*/ 	.byte	0x02, 0x03, 0x00, 0x00, 0x02, 0x06, 0x01, 0x00, 0x04, 0x0b, 0x08, 0x00, 0x09, 0x00, 0x00, 0x00
        /*0020*/ 	.byte	0x00, 0x00, 0x00, 0x00


//--------------------- .nv.info._Z3sinv          --------------------------
	.section	.nv.info._Z3sinv,"",@"SHT_CUDA_INFO"
	.sectionflags	@""
	.align	4


	//----- nvinfo : EIATTR_CUDA_API_VERSION
	.align		4
        /*0000*/ 	.byte	0x04, 0x37
        /*0002*/ 	.short	(.L_7 - .L_6)
.L_6:
        /*0004*/ 	.word	0x00000082


	//----- nvinfo : EIATTR_SPARSE_MMA_MASK
	.align		4
.L_7:
        /*0008*/ 	.byte	0x03, 0x50
        /*000a*/ 	.short	0x0000


	//----- nvinfo : EIATTR_MAXREG_COUNT
	.align		4
        /*000c*/ 	.byte	0x03, 0x1b
        /*000e*/ 	.short	0x00ff


	//----- nvinfo : EIATTR_MERCURY_ISA_VERSION
	.align		4
        /*0010*/ 	.byte	0x03, 0x5f
        /*0012*/ 	.short	0x0101


	//----- nvinfo : EIATTR_VRC_CTA_INIT_COUNT
	.align		4
        /*0014*/ 	.byte	0x02, 0x4a
	.zero		1
	.zero		1


	//----- nvinfo : EIATTR_EXIT_INSTR_OFFSETS
	.align		4
        /*0018*/ 	.byte	0x04, 0x1c
        /*001a*/ 	.short	(.L_9 - .L_8)


	//   ....[0]....
.L_8:
        /*001c*/ 	.word	0x00000010


	//----- nvinfo : EIATTR_SW_WAR
	.align		4
.L_9:
        /*0020*/ 	.byte	0x04, 0x36
        /*0022*/ 	.short	(.L_11 - .L_10)
.L_10:
        /*0024*/ 	.word	0x00000008
.L_11:


//--------------------- .nv.callgraph             --------------------------
	.section	.nv.callgraph,"",@"SHT_CUDA_CALLGRAPH"
	.align	4
	.sectionentsize	8
	.align		4
        /*0000*/ 	.word	0x00000000
	.align		4
        /*0004*/ 	.word	0xffffffff
	.align		4
        /*0008*/ 	.word	0x00000000
	.align		4
        /*000c*/ 	.word	0xfffffffe
	.align		4
        /*0010*/ 	.word	0x00000000
	.align		4
        /*0014*/ 	.word	0xfffffffd
	.align		4
        /*0018*/ 	.word	0x00000000
	.align		4
        /*001c*/ 	.word	0xfffffffc


//--------------------- .text._Z3sinv             --------------------------
	.section	.text._Z3sinv,"ax",@progbits
	.align	128
        .global         _Z3sinv
        .type           _Z3sinv,@function
        .size           _Z3sinv,(.L_x_1 - _Z3sinv)
        .other          _Z3sinv,@"STO_CUDA_ENTRY STV_DEFAULT"
_Z3sinv:
.text._Z3sinv:
[----:B------:R-:W-:Y:S01]  /*0000*/  LDC R1, c[0x0][0x37c] ;  /* 0x0000df00ff017b82 */ /* 0x000fe20000000800 */
[----:B------:R-:W-:Y:S05]  /*0010*/  EXIT ;  /* 0x000000000000794d */ /* 0x000fea0003800000 */
.L_x_0:
[----:B------:R-:W-:-:S00]  /*0020*/  BRA `(.L_x_0) ;  /* 0xfffffffc00fc7947 */ /* 0x000fc0000383ffff */
[----:B------:R-:W-:-:S00]  /*0030*/  NOP ;  /* 0x0000000000007918 */ /* 0x000fc00000000000 */
        /* <DEDUP_REMOVED lines=12> */
.L_x_1:


//--------------------- .nv.shared.reserved.0     --------------------------
	.section	.nv.shared.reserved.0,"aw",@nobits
	.weak		__nv_reservedSMEM_offset_0_alias
	.size		__nv_reservedSMEM_offset_0_alias, 0, 64
	.other		__nv_reservedSMEM_offset_0_alias,@"STO_CUDA_RESERVED_SHARED STV_DEFAULT"
__nv_reservedSMEM_offset_0_alias:
	.zero		0
	.zero		64


//--------------------- .nv.constant0._Z3sinv     --------------------------
	.section	.nv.constant0._Z3sinv,"a",@progbits
	.sectionflags	@""
	.align	4
.nv.constant0._Z3sinv:
	.zero		896


//--------------------- SYMBOLS --------------------------

	.type		.nv.reservedSmem.offset0,@object
	.size		.nv.reservedSmem.offset0,0x4
